	.headerflags	@"EF_CUDA_TEXMODE_UNIFIED EF_CUDA_64BIT_ADDRESS EF_CUDA_ACCELERATORS EF_CUDA_SM90 EF_CUDA_VIRTUAL_SM(EF_CUDA_SM90)"
	.elftype	@"ET_EXEC"


//--------------------- .nv.info                  --------------------------
	.section	.nv.info,"",@"SHT_CUDA_INFO"
	.align	4


	//----- nvinfo : EIATTR_REGCOUNT
	.align		4
        /*0000*/ 	.byte	0x04, 0x2f
        /*0002*/ 	.short	(.L_2 - .L_1)
	.align		4
.L_1:
        /*0004*/ 	.word	index@(triton_poi_fused__native_batch_norm_legit_leaky_relu_6)
        /*0008*/ 	.word	0x00000023


	//----- nvinfo : EIATTR_MIN_STACK_SIZE
	.align		4
.L_2:
        /*000c*/ 	.byte	0x04, 0x12
        /*000e*/ 	.short	(.L_4 - .L_3)
	.align		4
.L_3:
        /*0010*/ 	.word	index@(triton_poi_fused__native_batch_norm_legit_leaky_relu_6)
        /*0014*/ 	.word	0x00000000


	//----- nvinfo : EIATTR_FRAME_SIZE
	.align		4
.L_4:
        /*0018*/ 	.byte	0x04, 0x11
        /*001a*/ 	.short	(.L_6 - .L_5)
	.align		4
.L_5:
        /*001c*/ 	.word	index@(triton_poi_fused__native_batch_norm_legit_leaky_relu_6)
        /*0020*/ 	.word	0x00000000


	//----- nvinfo : EIATTR_MIN_STACK_SIZE
	.align		4
.L_6:
        /*0024*/ 	.byte	0x04, 0x12
        /*0026*/ 	.short	(.L_8 - .L_7)
	.align		4
.L_7:
        /*0028*/ 	.word	index@(triton_poi_fused__native_batch_norm_legit_leaky_relu_6)
        /*002c*/ 	.word	0x00000000
.L_8:


//--------------------- .nv.info.triton_poi_fused__native_batch_norm_legit_leaky_relu_6 --------------------------
	.section	.nv.info.triton_poi_fused__native_batch_norm_legit_leaky_relu_6,"",@"SHT_CUDA_INFO"
	.sectionflags	@""
	.align	4


	//----- nvinfo : EIATTR_CUDA_API_VERSION
	.align		4
        /*0000*/ 	.byte	0x04, 0x37
        /*0002*/ 	.short	(.L_10 - .L_9)
.L_9:
        /*0004*/ 	.word	0x0000007c


	//----- nvinfo : EIATTR_KPARAM_INFO
	.align		4
.L_10:
        /*0008*/ 	.byte	0x04, 0x17
        /*000a*/ 	.short	(.L_12 - .L_11)
.L_11:
        /*000c*/ 	.word	0x00000000
        /*0010*/ 	.short	0x0007
        /*0012*/ 	.short	0x0034
        /*0014*/ 	.byte	0x00, 0xf0, 0x11, 0x00


	//----- nvinfo : EIATTR_KPARAM_INFO
	.align		4
.L_12:
        /*0018*/ 	.byte	0x04, 0x17
        /*001a*/ 	.short	(.L_14 - .L_13)
.L_13:
        /*001c*/ 	.word	0x00000000
        /*0020*/ 	.short	0x0006
        /*0022*/ 	.short	0x0030
        /*0024*/ 	.byte	0x00, 0xf0, 0x11, 0x00


	//----- nvinfo : EIATTR_KPARAM_INFO
	.align		4
.L_14:
        /*0028*/ 	.byte	0x04, 0x17
        /*002a*/ 	.short	(.L_16 - .L_15)
.L_15:
        /*002c*/ 	.word	0x00000000
        /*0030*/ 	.short	0x0005
        /*0032*/ 	.short	0x0028
        /*0034*/ 	.byte	0x00, 0xf4, 0x21, 0x00


	//----- nvinfo : EIATTR_KPARAM_INFO
	.align		4
.L_16:
        /*0038*/ 	.byte	0x04, 0x17
        /*003a*/ 	.short	(.L_18 - .L_17)
.L_17:
        /*003c*/ 	.word	0x00000000
        /*0040*/ 	.short	0x0004
        /*0042*/ 	.short	0x0020
        /*0044*/ 	.byte	0x00, 0xf4, 0x21, 0x00


	//----- nvinfo : EIATTR_KPARAM_INFO
	.align		4
.L_18:
        /*0048*/ 	.byte	0x04, 0x17
        /*004a*/ 	.short	(.L_20 - .L_19)
.L_19:
        /*004c*/ 	.word	0x00000000
        /*0050*/ 	.short	0x0003
        /*0052*/ 	.short	0x0018
        /*0054*/ 	.byte	0x00, 0xf4, 0x21, 0x00


	//----- nvinfo : EIATTR_KPARAM_INFO
	.align		4
.L_20:
        /*0058*/ 	.byte	0x04, 0x17
        /*005a*/ 	.short	(.L_22 - .L_21)
.L_21:
        /*005c*/ 	.word	0x00000000
        /*0060*/ 	.short	0x0002
        /*0062*/ 	.short	0x0010
        /*0064*/ 	.byte	0x00, 0xf4, 0x21, 0x00


	//----- nvinfo : EIATTR_KPARAM_INFO
	.align		4
.L_22:
        /*0068*/ 	.byte	0x04, 0x17
        /*006a*/ 	.short	(.L_24 - .L_23)
.L_23:
        /*006c*/ 	.word	0x00000000
        /*0070*/ 	.short	0x0001
        /*0072*/ 	.short	0x0008
        /*0074*/ 	.byte	0x00, 0xf4, 0x21, 0x00


	//----- nvinfo : EIATTR_KPARAM_INFO
	.align		4
.L_24:
        /*0078*/ 	.byte	0x04, 0x17
        /*007a*/ 	.short	(.L_26 - .L_25)
.L_25:
        /*007c*/ 	.word	0x00000000
        /*0080*/ 	.short	0x0000
        /*0082*/ 	.short	0x0000
        /*0084*/ 	.byte	0x00, 0xf4, 0x21, 0x00


	//----- nvinfo : EIATTR_SPARSE_MMA_MASK
	.align		4
.L_26:
        /*0088*/ 	.byte	0x03, 0x50
        /*008a*/ 	.short	0x0000


	//----- nvinfo : EIATTR_MAXREG_COUNT
	.align		4
        /*008c*/ 	.byte	0x03, 0x1b
        /*008e*/ 	.short	0x00ff


	//----- nvinfo : EIATTR_EXIT_INSTR_OFFSETS
	.align		4
        /*0090*/ 	.byte	0x04, 0x1c
        /*0092*/ 	.short	(.L_28 - .L_27)


	//   ....[0]....
.L_27:
        /*0094*/ 	.word	0x00000b70


	//   ....[1]....
        /*0098*/ 	.word	0x00000bc0


	//----- nvinfo : EIATTR_REQNTID
	.align		4
.L_28:
        /*009c*/ 	.byte	0x04, 0x10
        /*009e*/ 	.short	(.L_30 - .L_29)
.L_29:
        /*00a0*/ 	.word	0x00000080
        /*00a4*/ 	.word	0x00000001
        /*00a8*/ 	.word	0x00000001


	//----- nvinfo : EIATTR_CBANK_PARAM_SIZE
	.align		4
.L_30:
        /*00ac*/ 	.byte	0x03, 0x19
        /*00ae*/ 	.short	0x0038


	//----- nvinfo : EIATTR_PARAM_CBANK
	.align		4
        /*00b0*/ 	.byte	0x04, 0x0a
        /*00b2*/ 	.short	(.L_32 - .L_31)
	.align		4
.L_31:
        /*00b4*/ 	.word	index@(.nv.constant0.triton_poi_fused__native_batch_norm_legit_leaky_relu_6)
        /*00b8*/ 	.short	0x0210
        /*00ba*/ 	.short	0x0038


	//----- nvinfo : EIATTR_SW_WAR
	.align		4
.L_32:
        /*00bc*/ 	.byte	0x04, 0x36
        /*00be*/ 	.short	(.L_34 - .L_33)
.L_33:
        /*00c0*/ 	.word	0x00000008
.L_34:


//--------------------- .nv.callgraph             --------------------------
	.section	.nv.callgraph,"",@"SHT_CUDA_CALLGRAPH"
	.align	4
	.sectionentsize	8
	.align		4
        /*0000*/ 	.word	0x00000000
	.align		4
        /*0004*/ 	.word	0xffffffff
	.align		4
        /*0008*/ 	.word	0x00000000
	.align		4
        /*000c*/ 	.word	0xfffffffe
	.align		4
        /*0010*/ 	.word	0x00000000
	.align		4
        /*0014*/ 	.word	0xfffffffd
	.align		4
        /*0018*/ 	.word	0x00000000
	.align		4
        /*001c*/ 	.word	0xfffffffc


//--------------------- .nv.constant4             --------------------------
	.section	.nv.constant4,"a",@progbits
	.align	8
	.align		8
.nv.constant4:
        /*0000*/ 	.dword	_$_str


//--------------------- .text.triton_poi_fused__native_batch_norm_legit_leaky_relu_6 --------------------------
	.section	.text.triton_poi_fused__native_batch_norm_legit_leaky_relu_6,"ax",@progbits
	.sectionflags	@"SHF_BARRIERS=1"
	.align	128
        .global         triton_poi_fused__native_batch_norm_legit_leaky_relu_6
        .type           triton_poi_fused__native_batch_norm_legit_leaky_relu_6,@function
        .size           triton_poi_fused__native_batch_norm_legit_leaky_relu_6,(.L_x_1 - triton_poi_fused__native_batch_norm_legit_leaky_relu_6)
        .other          triton_poi_fused__native_batch_norm_legit_leaky_relu_6,@"STO_CUDA_ENTRY STV_DEFAULT"
triton_poi_fused__native_batch_norm_legit_leaky_relu_6:
.text.triton_poi_fused__native_batch_norm_legit_leaky_relu_6:
[----:B------:R-:W0:Y:S01]  /*0000*/  LDC R1, c[0x0][0x28] ;  /* 0x00000a00ff017b82 */ /* 0x000e220000000800 */
[----:B------:R-:W1:Y:S07]  /*0010*/  S2R R2, SR_TID.X ;  /* 0x0000000000027919 */ /* 0x000e6e0000002100 */
[----:B------:R-:W2:Y:S01]  /*0020*/  LDC.64 R24, c[0x0][0x218] ;  /* 0x00008600ff187b82 */ /* 0x000ea20000000a00 */
[----:B------:R-:W-:Y:S01]  /*0030*/  CS2R R6, SRZ ;  /* 0x0000000000067805 */ /* 0x000fe2000001ff00 */
[----:B------:R-:W-:Y:S01]  /*0040*/  ULDC.64 UR6, c[0x0][0x208] ;  /* 0x0000820000067ab9 */ /* 0x000fe20000000a00 */
[----:B------:R-:W3:Y:S01]  /*0050*/  S2R R11, SR_CTAID.X ;  /* 0x00000000000b7919 */ /* 0x000ee20000002500 */
[----:B------:R-:W4:Y:S04]  /*0060*/  S2R R0, SR_CTAID.Y ;  /* 0x0000000000007919 */ /* 0x000f280000002600 */
[----:B------:R-:W5:Y:S08]  /*0070*/  LDC.64 R28, c[0x0][0x210] ;  /* 0x00008400ff1c7b82 */ /* 0x000f700000000a00 */
[----:B------:R-:W4:Y:S01]  /*0080*/  LDC.64 R30, c[0x0][0x220] ;  /* 0x00008800ff1e7b82 */ /* 0x000f220000000a00 */
[----:B-1----:R-:W-:-:S02]  /*0090*/  IMAD.SHL.U32 R4, R2, 0x4, RZ ;  /* 0x0000000402047824 */ /* 0x002fc400078e00ff */
[----:B---3--:R-:W-:-:S03]  /*00a0*/  IMAD.SHL.U32 R3, R11, 0x400, RZ ;  /* 0x000004000b037824 */ /* 0x008fc600078e00ff */
[----:B------:R-:W-:Y:S02]  /*00b0*/  LOP3.LUT R10, R4, 0x1fc, RZ, 0xc0, !PT ;  /* 0x000001fc040a7812 */ /* 0x000fe400078ec0ff */
[----:B------:R-:W-:Y:S02]  /*00c0*/  SHF.R.S32.HI R14, RZ, 0x15, R11 ;  /* 0x00000015ff0e7819 */ /* 0x000fe4000001140b */
[----:B------:R-:W-:Y:S02]  /*00d0*/  LOP3.LUT R26, R3, R10, RZ, 0xfc, !PT ;  /* 0x0000000a031a7212 */ /* 0x000fe400078efcff */
[----:B------:R-:W-:Y:S02]  /*00e0*/  LOP3.LUT R13, R3, 0x200, R10, 0xfe, !PT ;  /* 0x00000200030d7812 */ /* 0x000fe400078efe0a */
[----:B------:R-:W-:Y:S01]  /*00f0*/  SHF.R.S32.HI R5, RZ, 0x1f, R26 ;  /* 0x0000001fff057819 */ /* 0x000fe2000001141a */
[C---:B--2---:R-:W-:Y:S01]  /*0100*/  IMAD.WIDE R24, R26.reuse, 0x4, R24 ;  /* 0x000000041a187825 */ /* 0x044fe200078e0218 */
[----:B------:R-:W-:-:S02]  /*0110*/  ISETP.GE.AND P0, PT, R26, 0x400, PT ;  /* 0x000004001a00780c */ /* 0x000fc40003f06270 */
[----:B------:R-:W-:Y:S02]  /*0120*/  LEA.HI R9, R5, R26, RZ, 0x8 ;  /* 0x0000001a05097211 */ /* 0x000fe400078f40ff */
[----:B------:R-:W-:Y:S02]  /*0130*/  CS2R R4, SRZ ;  /* 0x0000000000047805 */ /* 0x000fe4000001ff00 */
[----:B------:R-:W-:Y:S02]  /*0140*/  SGXT R14, R14, 0x1 ;  /* 0x000000010e0e781a */ /* 0x000fe40000000200 */
[C---:B------:R-:W-:Y:S02]  /*0150*/  LOP3.LUT R27, R9.reuse, 0xffffff00, RZ, 0xc0, !PT ;  /* 0xffffff00091b7812 */ /* 0x040fe400078ec0ff */
[----:B------:R-:W-:Y:S02]  /*0160*/  SHF.L.U32 R9, R9, 0xc, RZ ;  /* 0x0000000c09097819 */ /* 0x000fe400000006ff */
[----:B------:R-:W-:Y:S01]  /*0170*/  LEA.HI R14, R14, R13, RZ, 0x8 ;  /* 0x0000000d0e0e7211 */ /* 0x000fe200078f40ff */
[----:B------:R-:W-:Y:S01]  /*0180*/  IMAD.IADD R27, R26, 0x1, -R27 ;  /* 0x000000011a1b7824 */ /* 0x000fe200078e0a1b */
[----:B------:R-:W-:-:S02]  /*0190*/  LOP3.LUT R11, R9, 0xfff00000, RZ, 0xc0, !PT ;  /* 0xfff00000090b7812 */ /* 0x000fc400078ec0ff */
[----:B------:R-:W-:Y:S01]  /*01a0*/  CS2R R8, SRZ ;  /* 0x0000000000087805 */ /* 0x000fe2000001ff00 */
[----:B----4-:R-:W-:Y:S02]  /*01b0*/  IMAD R12, R0, 0x100, R27 ;  /* 0x00000100000c7824 */ /* 0x010fe400078e021b */
[----:B------:R-:W-:-:S03]  /*01c0*/  IMAD.SHL.U32 R14, R14, 0x1000, RZ ;  /* 0x000010000e0e7824 */ /* 0x000fc600078e00ff */
[----:B------:R-:W-:Y:S02]  /*01d0*/  IADD3 R19, R11, R12, RZ ;  /* 0x0000000c0b137210 */ /* 0x000fe40007ffe0ff */
[----:B------:R-:W-:-:S03]  /*01e0*/  CS2R R10, SRZ ;  /* 0x00000000000a7805 */ /* 0x000fc6000001ff00 */
[----:B-----5:R-:W-:-:S03]  /*01f0*/  IMAD.WIDE R18, R19, 0x4, R28 ;  /* 0x0000000413127825 */ /* 0x020fc600078e021c */
[----:B------:R-:W2:Y:S04]  /*0200*/  @!P0 LDG.E.EL.128 R8, desc[UR6][R24.64] ;  /* 0x0000000618088981 */ /* 0x000ea8000c2e1d00 */
[----:B------:R1:W2:Y:S01]  /*0210*/  @!P0 LDG.E.EL.128 R4, desc[UR6][R18.64] ;  /* 0x0000000612048981 */ /* 0x0002a2000c2e1d00 */
[----:B------:R-:W-:Y:S02]  /*0220*/  LOP3.LUT R15, R14, 0xfff00000, RZ, 0xc0, !PT ;  /* 0xfff000000e0f7812 */ /* 0x000fe400078ec0ff */
[----:B------:R-:W-:Y:S02]  /*0230*/  CS2R R16, SRZ ;  /* 0x0000000000107805 */ /* 0x000fe4000001ff00 */
[----:B------:R-:W-:Y:S01]  /*0240*/  ISETP.GE.AND P1, PT, R13, 0x400, PT ;  /* 0x000004000d00780c */ /* 0x000fe20003f26270 */
[----:B------:R-:W-:Y:S01]  /*0250*/  IMAD.IADD R15, R15, 0x1, R12 ;  /* 0x000000010f0f7824 */ /* 0x000fe200078e020c */
[----:B------:R-:W-:-:S02]  /*0260*/  CS2R R12, SRZ ;  /* 0x00000000000c7805 */ /* 0x000fc4000001ff00 */
[----:B------:R-:W-:Y:S01]  /*0270*/  CS2R R20, SRZ ;  /* 0x0000000000147805 */ /* 0x000fe2000001ff00 */
[----:B------:R-:W-:Y:S01]  /*0280*/  IMAD.WIDE R28, R15, 0x4, R28 ;  /* 0x000000040f1c7825 */ /* 0x000fe200078e021c */
[----:B------:R-:W-:Y:S02]  /*0290*/  CS2R R14, SRZ ;  /* 0x00000000000e7805 */ /* 0x000fe4000001ff00 */
[----:B-1----:R-:W-:Y:S02]  /*02a0*/  CS2R R18, SRZ ;  /* 0x0000000000127805 */ /* 0x002fe4000001ff00 */
[----:B------:R-:W-:Y:S01]  /*02b0*/  CS2R R22, SRZ ;  /* 0x0000000000167805 */ /* 0x000fe2000001ff00 */
[----:B0-----:R-:W-:Y:S02]  /*02c0*/  IMAD.WIDE R30, R26, 0x4, R30 ;  /* 0x000000041a1e7825 */ /* 0x001fe400078e021e */
[----:B------:R0:W3:Y:S04]  /*02d0*/  @!P1 LDG.E.EL.128 R12, desc[UR6][R28.64] ;  /* 0x000000061c0c9981 */ /* 0x0000e8000c2e1d00 */
[----:B------:R-:W3:Y:S04]  /*02e0*/  @!P1 LDG.E.EL.128 R16, desc[UR6][R24.64+0x800] ;  /* 0x0008000618109981 */ /* 0x000ee8000c2e1d00 */
[----:B------:R-:W4:Y:S01]  /*02f0*/  @!P0 LDG.E.EL.128 R20, desc[UR6][R30.64] ;  /* 0x000000061e148981 */ /* 0x000f22000c2e1d00 */
[----:B--2---:R-:W-:Y:S01]  /*0300*/  FADD R8, -R8, R4 ;  /* 0x0000000408087221 */ /* 0x004fe20000000100 */
[----:B------:R-:W-:Y:S01]  /*0310*/  FADD R9, -R9, R5 ;  /* 0x0000000509097221 */ /* 0x000fe20000000100 */
[----:B------:R-:W-:Y:S01]  /*0320*/  FADD R10, -R10, R6 ;  /* 0x000000060a0a7221 */ /* 0x000fe20000000100 */
[----:B0-----:R-:W-:Y:S01]  /*0330*/  FADD R28, -R11, R7 ;  /* 0x000000070b1c7221 */ /* 0x001fe20000000100 */
[----:B------:R-:W-:-:S02]  /*0340*/  CS2R R4, SRZ ;  /* 0x0000000000047805 */ /* 0x000fc4000001ff00 */
[----:B------:R-:W-:-:S06]  /*0350*/  CS2R R6, SRZ ;  /* 0x0000000000067805 */ /* 0x000fcc000001ff00 */
[----:B------:R0:W2:Y:S01]  /*0360*/  @!P1 LDG.E.EL.128 R4, desc[UR6][R30.64+0x800] ;  /* 0x000800061e049981 */ /* 0x0000a2000c2e1d00 */
[----:B------:R-:W-:Y:S01]  /*0370*/  HFMA2.MMA R11, -RZ, RZ, 0.6875, 0 ;  /* 0x39800000ff0b7435 */ /* 0x000fe200000001ff */
[----:B---3--:R-:W-:Y:S01]  /*0380*/  FADD R25, -R17, R13 ;  /* 0x0000000d11197221 */ /* 0x008fe20000000100 */
[----:B------:R-:W-:Y:S01]  /*0390*/  FADD R15, -R19, R15 ;  /* 0x0000000f130f7221 */ /* 0x000fe20000000100 */
[----:B0-----:R-:W0:Y:S07]  /*03a0*/  LDC.64 R30, c[0x0][0x228] ;  /* 0x00008a00ff1e7b82 */ /* 0x001e2e0000000a00 */
[-C--:B----4-:R-:W-:Y:S01]  /*03b0*/  FFMA R13, R20, R11.reuse, 9.9999997473787516356e-06 ;  /* 0x3727c5ac140d7423 */ /* 0x090fe2000000000b */
[----:B------:R-:W-:Y:S01]  /*03c0*/  FADD R20, -R18, R14 ;  /* 0x0000000e12147221 */ /* 0x000fe20000000100 */
[----:B------:R-:W-:Y:S01]  /*03d0*/  FADD R24, -R16, R12 ;  /* 0x0000000c10187221 */ /* 0x000fe20000000100 */
[-C--:B------:R-:W-:Y:S01]  /*03e0*/  FFMA R12, R21, R11.reuse, 9.9999997473787516356e-06 ;  /* 0x3727c5ac150c7423 */ /* 0x080fe2000000000b */
[----:B------:R-:W1:Y:S01]  /*03f0*/  LDC.64 R18, c[0x0][0x230] ;  /* 0x00008c00ff127b82 */ /* 0x000e620000000a00 */
[-C--:B------:R-:W-:Y:S01]  /*0400*/  FFMA R22, R22, R11.reuse, 9.9999997473787516356e-06 ;  /* 0x3727c5ac16167423 */ /* 0x080fe2000000000b */
[----:B------:R-:W3:Y:S08]  /*0410*/  MUFU.RSQ R13, R13 ;  /* 0x0000000d000d7308 */ /* 0x000ef00000001400 */
[----:B------:R-:W4:Y:S08]  /*0420*/  MUFU.RSQ R12, R12 ;  /* 0x0000000c000c7308 */ /* 0x000f300000001400 */
[----:B------:R-:W5:Y:S01]  /*0430*/  MUFU.RSQ R21, R22 ;  /* 0x0000001600157308 */ /* 0x000f620000001400 */
[----:B------:R-:W-:Y:S01]  /*0440*/  FFMA R17, R23, R11, 9.9999997473787516356e-06 ;  /* 0x3727c5ac17117423 */ /* 0x000fe2000000000b */
[----:B---3--:R-:W-:Y:S01]  /*0450*/  FMUL R13, R13, R8 ;  /* 0x000000080d0d7220 */ /* 0x008fe20000400000 */
[----:B0-----:R-:W-:-:S04]  /*0460*/  IMAD.WIDE R30, R26, 0x4, R30 ;  /* 0x000000041a1e7825 */ /* 0x001fc800078e021e */
[----:B----4-:R-:W-:Y:S01]  /*0470*/  FMUL R12, R12, R9 ;  /* 0x000000090c0c7220 */ /* 0x010fe20000400000 */
[----:B------:R-:W-:Y:S01]  /*0480*/  CS2R R8, SRZ ;  /* 0x0000000000087805 */ /* 0x000fe2000001ff00 */
[----:B-1----:R-:W-:-:S04]  /*0490*/  IMAD.WIDE R26, R27, 0x4, R18 ;  /* 0x000000041b1a7825 */ /* 0x002fc800078e0212 */
[----:B-----5:R-:W-:Y:S01]  /*04a0*/  FMUL R21, R21, R10 ;  /* 0x0000000a15157220 */ /* 0x020fe20000400000 */
[-C--:B--2---:R-:W-:Y:S01]  /*04b0*/  FFMA R7, R7, R11.reuse, 9.9999997473787516356e-06 ;  /* 0x3727c5ac07077423 */ /* 0x084fe2000000000b */
[-C--:B------:R-:W-:Y:S01]  /*04c0*/  FFMA R22, R4, R11.reuse, 9.9999997473787516356e-06 ;  /* 0x3727c5ac04167423 */ /* 0x080fe2000000000b */
[-C--:B------:R-:W-:Y:S01]  /*04d0*/  FFMA R29, R5, R11.reuse, 9.9999997473787516356e-06 ;  /* 0x3727c5ac051d7423 */ /* 0x080fe2000000000b */
[----:B------:R-:W-:Y:S01]  /*04e0*/  FFMA R23, R6, R11, 9.9999997473787516356e-06 ;  /* 0x3727c5ac06177423 */ /* 0x000fe2000000000b */
[----:B------:R0:W-:Y:S01]  /*04f0*/  MUFU.RSQ R14, R7 ;  /* 0x00000007000e7308 */ /* 0x0001e20000001400 */
[----:B------:R-:W-:Y:S02]  /*0500*/  CS2R R4, SRZ ;  /* 0x0000000000047805 */ /* 0x000fe4000001ff00 */
[----:B------:R-:W-:-:S06]  /*0510*/  CS2R R10, SRZ ;  /* 0x00000000000a7805 */ /* 0x000fcc000001ff00 */
[----:B------:R-:W2:Y:S01]  /*0520*/  @!P0 LDG.E.EL.128 R8, desc[UR6][R26.64] ;  /* 0x000000061a088981 */ /* 0x000ea2000c2e1d00 */
[----:B0-----:R-:W-:-:S06]  /*0530*/  CS2R R6, SRZ ;  /* 0x0000000000067805 */ /* 0x001fcc000001ff00 */
[----:B------:R-:W2:Y:S01]  /*0540*/  @!P0 LDG.E.EL.128 R4, desc[UR6][R30.64] ;  /* 0x000000061e048981 */ /* 0x000ea2000c2e1d00 */
[----:B------:R-:W0:Y:S01]  /*0550*/  MUFU.RSQ R17, R17 ;  /* 0x0000001100117308 */ /* 0x000e220000001400 */
[----:B------:R-:W-:Y:S01]  /*0560*/  CS2R R18, SRZ ;  /* 0x0000000000127805 */ /* 0x000fe2000001ff00 */
[----:B0-----:R-:W-:Y:S01]  /*0570*/  FMUL R16, R17, R28 ;  /* 0x0000001c11107220 */ /* 0x001fe20000400000 */
[----:B------:R-:W-:Y:S01]  /*0580*/  FMUL R28, R14, R15 ;  /* 0x0000000f0e1c7220 */ /* 0x000fe20000400000 */
[----:B------:R-:W-:Y:S01]  /*0590*/  CS2R R14, SRZ ;  /* 0x00000000000e7805 */ /* 0x000fe2000001ff00 */
[----:B------:R-:W0:Y:S01]  /*05a0*/  S2UR UR5, SR_CgaCtaId ;  /* 0x00000000000579c3 */ /* 0x000e220000008800 */
[----:B------:R-:W-:Y:S01]  /*05b0*/  UMOV UR4, 0x400 ;  /* 0x0000040000047882 */ /* 0x000fe20000000000 */
[----:B--2---:R-:W-:Y:S01]  /*05c0*/  FFMA R4, R13, R4, R8 ;  /* 0x000000040d047223 */ /* 0x004fe20000000008 */
[----:B------:R-:W-:Y:S01]  /*05d0*/  FFMA R5, R12, R5, R9 ;  /* 0x000000050c057223 */ /* 0x000fe20000000009 */
[----:B------:R-:W-:Y:S01]  /*05e0*/  FFMA R7, R16, R7, R11 ;  /* 0x0000000710077223 */ /* 0x000fe2000000000b */
[----:B------:R-:W-:-:S02]  /*05f0*/  CS2R R12, SRZ ;  /* 0x00000000000c7805 */ /* 0x000fc4000001ff00 */
[----:B------:R-:W-:-:S04]  /*0600*/  CS2R R16, SRZ ;  /* 0x0000000000107805 */ /* 0x000fc8000001ff00 */
[----:B------:R-:W2:Y:S04]  /*0610*/  @!P1 LDG.E.EL.128 R12, desc[UR6][R30.64+0x800] ;  /* 0x000800061e0c9981 */ /* 0x000ea8000c2e1d00 */
[----:B------:R1:W2:Y:S01]  /*0620*/  @!P1 LDG.E.EL.128 R16, desc[UR6][R26.64] ;  /* 0x000000061a109981 */ /* 0x0002a2000c2e1d00 */
[----:B------:R-:W3:Y:S01]  /*0630*/  S2R R9, SR_TID.X ;  /* 0x0000000000097919 */ /* 0x000ee20000002100 */
[----:B------:R-:W-:Y:S01]  /*0640*/  FFMA R6, R21, R6, R10 ;  /* 0x0000000615067223 */ /* 0x000fe2000000000a */
[----:B------:R-:W-:Y:S02]  /*0650*/  FSETP.GT.AND P0, PT, R7, RZ, PT ;  /* 0x000000ff0700720b */ /* 0x000fe40003f04000 */
[----:B------:R-:W-:Y:S02]  /*0660*/  FSETP.GT.AND P2, PT, R5, RZ, PT ;  /* 0x000000ff0500720b */ /* 0x000fe40003f44000 */
[----:B------:R-:W-:-:S02]  /*0670*/  FSETP.GT.AND P1, PT, R6, RZ, PT ;  /* 0x000000ff0600720b */ /* 0x000fc40003f24000 */
[----:B------:R-:W-:Y:S01]  /*0680*/  FSETP.GT.AND P3, PT, R4, RZ, PT ;  /* 0x000000ff0400720b */ /* 0x000fe20003f64000 */
[----:B0-----:R-:W-:-:S06]  /*0690*/  UPRMT UR4, UR5, 0x654, UR4 ;  /* 0x0000065405047896 */ /* 0x001fcc0008000004 */
[----:B------:R-:W-:Y:S02]  /*06a0*/  @!P0 FMUL R7, R7, 0.20000000298023223877 ;  /* 0x3e4ccccd07078820 */ /* 0x000fe40000400000 */
[----:B------:R-:W-:Y:S02]  /*06b0*/  @!P2 FMUL R5, R5, 0.20000000298023223877 ;  /* 0x3e4ccccd0505a820 */ /* 0x000fe40000400000 */
[----:B------:R-:W-:Y:S02]  /*06c0*/  @!P1 FMUL R6, R6, 0.20000000298023223877 ;  /* 0x3e4ccccd06069820 */ /* 0x000fe40000400000 */
[----:B------:R-:W-:Y:S01]  /*06d0*/  @!P3 FMUL R4, R4, 0.20000000298023223877 ;  /* 0x3e4ccccd0404b820 */ /* 0x000fe20000400000 */
[----:B---3--:R-:W-:-:S05]  /*06e0*/  IMAD.SHL.U32 R8, R9, 0x4, RZ ;  /* 0x0000000409087824 */ /* 0x008fca00078e00ff */
[----:B------:R-:W-:-:S04]  /*06f0*/  LOP3.LUT R8, R8, 0x1fc, RZ, 0xc0, !PT ;  /* 0x000001fc08087812 */ /* 0x000fc800078ec0ff */
[----:B------:R-:W-:Y:S01]  /*0700*/  LEA R8, R8, UR4, 0x2 ;  /* 0x0000000408087c11 */ /* 0x000fe2000f8e10ff */
[----:B------:R-:W0:Y:S04]  /*0710*/  MUFU.RSQ R21, R22 ;  /* 0x0000001600157308 */ /* 0x000e280000001400 */
[----:B------:R3:W-:Y:S04]  /*0720*/  STS.128 [R8], R4 ;  /* 0x0000000408007388 */ /* 0x0007e80000000c00 */
[----:B------:R-:W4:Y:S08]  /*0730*/  MUFU.RSQ R32, R29 ;  /* 0x0000001d00207308 */ /* 0x000f300000001400 */
[----:B------:R-:W5:Y:S01]  /*0740*/  MUFU.RSQ R11, R23 ;  /* 0x00000017000b7308 */ /* 0x000f620000001400 */
[----:B------:R-:W-:Y:S01]  /*0750*/  LOP3.LUT R9, R9, 0x7f, RZ, 0xc0, !PT ;  /* 0x0000007f09097812 */ /* 0x000fe200078ec0ff */
[----:B0-----:R-:W-:Y:S01]  /*0760*/  FMUL R21, R21, R24 ;  /* 0x0000001815157220 */ /* 0x001fe20000400000 */
[----:B---3--:R-:W0:Y:S02]  /*0770*/  LDC.64 R4, c[0x0][0x238] ;  /* 0x00008e00ff047b82 */ /* 0x008e240000000a00 */
[----:B------:R-:W-:-:S06]  /*0780*/  LEA R9, R9, UR4, 0x2 ;  /* 0x0000000409097c11 */ /* 0x000fcc000f8e10ff */
[----:B------:R-:W-:Y:S01]  /*0790*/  BAR.SYNC.DEFER_BLOCKING 0x0 ;  /* 0x0000000000007b1d */ /* 0x000fe20000010000 */
[----:B----4-:R-:W-:Y:S01]  /*07a0*/  FMUL R32, R32, R25 ;  /* 0x0000001920207220 */ /* 0x010fe20000400000 */
[----:B-----5:R-:W-:-:S04]  /*07b0*/  FMUL R11, R11, R20 ;  /* 0x000000140b0b7220 */ /* 0x020fc80000400000 */
[----:B-1----:R-:W1:Y:S04]  /*07c0*/  LDS R27, [R9] ;  /* 0x00000000091b7984 */ /* 0x002e680000000800 */
[----:B------:R-:W3:Y:S01]  /*07d0*/  LDS R29, [R9+0x200] ;  /* 0x00020000091d7984 */ /* 0x000ee20000000800 */
[----:B--2---:R-:W-:Y:S01]  /*07e0*/  FFMA R12, R21, R12, R16 ;  /* 0x0000000c150c7223 */ /* 0x004fe20000000010 */
[----:B------:R-:W-:Y:S02]  /*07f0*/  LOP3.LUT R21, R3, 0x7f, R2, 0xf8, !PT ;  /* 0x0000007f03157812 */ /* 0x000fe400078ef802 */
[----:B------:R-:W2:Y:S01]  /*0800*/  LDS R2, [R9+0x400] ;  /* 0x0004000009027984 */ /* 0x000ea20000000800 */
[----:B------:R-:W-:Y:S01]  /*0810*/  FFMA R15, R28, R15, R19 ;  /* 0x0000000f1c0f7223 */ /* 0x000fe20000000013 */
[----:B------:R-:W-:-:S02]  /*0820*/  FFMA R13, R32, R13, R17 ;  /* 0x0000000d200d7223 */ /* 0x000fc40000000011 */
[----:B------:R-:W4:Y:S01]  /*0830*/  LDS R3, [R9+0x600] ;  /* 0x0006000009037984 */ /* 0x000f220000000800 */
[----:B------:R-:W-:Y:S01]  /*0840*/  FFMA R14, R11, R14, R18 ;  /* 0x0000000e0b0e7223 */ /* 0x000fe20000000012 */
[----:B------:R-:W-:Y:S02]  /*0850*/  FSETP.GT.AND P0, PT, R15, RZ, PT ;  /* 0x000000ff0f00720b */ /* 0x000fe40003f04000 */
[----:B------:R-:W-:Y:S02]  /*0860*/  FSETP.GT.AND P2, PT, R13, RZ, PT ;  /* 0x000000ff0d00720b */ /* 0x000fe40003f44000 */
[----:B------:R-:W-:Y:S02]  /*0870*/  FSETP.GT.AND P1, PT, R14, RZ, PT ;  /* 0x000000ff0e00720b */ /* 0x000fe40003f24000 */
[----:B------:R-:W-:-:S07]  /*0880*/  FSETP.GT.AND P3, PT, R12, RZ, PT ;  /* 0x000000ff0c00720b */ /* 0x000fce0003f64000 */
[----:B------:R-:W-:Y:S02]  /*0890*/  @!P0 FMUL R15, R15, 0.20000000298023223877 ;  /* 0x3e4ccccd0f0f8820 */ /* 0x000fe40000400000 */
[----:B------:R-:W-:Y:S02]  /*08a0*/  @!P2 FMUL R13, R13, 0.20000000298023223877 ;  /* 0x3e4ccccd0d0da820 */ /* 0x000fe40000400000 */
[----:B------:R-:W-:Y:S02]  /*08b0*/  @!P1 FMUL R14, R14, 0.20000000298023223877 ;  /* 0x3e4ccccd0e0e9820 */ /* 0x000fe40000400000 */
[----:B------:R-:W-:Y:S01]  /*08c0*/  @!P3 FMUL R12, R12, 0.20000000298023223877 ;  /* 0x3e4ccccd0c0cb820 */ /* 0x000fe20000400000 */
[----:B------:R-:W-:Y:S06]  /*08d0*/  BAR.SYNC.DEFER_BLOCKING 0x0 ;  /* 0x0000000000007b1d */ /* 0x000fec0000010000 */
[----:B------:R5:W-:Y:S02]  /*08e0*/  STS.128 [R8], R12 ;  /* 0x0000000c08007388 */ /* 0x000be40000000c00 */
[----:B------:R-:W-:Y:S01]  /*08f0*/  BAR.SYNC.DEFER_BLOCKING 0x0 ;  /* 0x0000000000007b1d */ /* 0x000fe20000010000 */
[----:B------:R-:W-:-:S02]  /*0900*/  LOP3.LUT R11, R21, 0x80, RZ, 0xfc, !PT ;  /* 0x00000080150b7812 */ /* 0x000fc400078efcff */
[----:B------:R-:W-:Y:S02]  /*0910*/  ISETP.GE.AND P0, PT, R21, 0x400, PT ;  /* 0x000004001500780c */ /* 0x000fe40003f06270 */
[----:B------:R-:W-:Y:S01]  /*0920*/  ISETP.GE.AND P1, PT, R11, 0x400, PT ;  /* 0x000004000b00780c */ /* 0x000fe20003f26270 */
[----:B------:R-:W-:Y:S01]  /*0930*/  IMAD R17, R21, 0x1000, R0 ;  /* 0x0000100015117824 */ /* 0x000fe200078e0200 */
[----:B------:R-:W-:Y:S01]  /*0940*/  LEA R19, R11, R0, 0xc ;  /* 0x000000000b137211 */ /* 0x000fe200078e60ff */
[----:B------:R-:W2:Y:S04]  /*0950*/  LDS R10, [R9] ;  /* 0x00000000090a7984 */ /* 0x000ea80000000800 */
[----:B------:R-:W2:Y:S04]  /*0960*/  LDS R7, [R9+0x200] ;  /* 0x0002000009077984 */ /* 0x000ea80000000800 */
[----:B------:R-:W4:Y:S01]  /*0970*/  LDS R6, [R9+0x400] ;  /* 0x0004000009067984 */ /* 0x000f220000000800 */
[----:B0-----:R-:W-:Y:S01]  /*0980*/  IMAD.WIDE R16, R17, 0x4, R4 ;  /* 0x0000000411107825 */ /* 0x001fe200078e0204 */
[----:B------:R-:W-:-:S03]  /*0990*/  LOP3.LUT R25, R21, 0x100, RZ, 0xfc, !PT ;  /* 0x0000010015197812 */ /* 0x000fc600078efcff */
[----:B------:R-:W-:Y:S01]  /*09a0*/  IMAD.WIDE R18, R19, 0x4, R4 ;  /* 0x0000000413127825 */ /* 0x000fe200078e0204 */
[C---:B------:R-:W-:Y:S02]  /*09b0*/  LOP3.LUT R11, R21.reuse, 0x380, RZ, 0xfc, !PT ;  /* 0x00000380150b7812 */ /* 0x040fe400078efcff */
[C---:B-----5:R-:W-:Y:S02]  /*09c0*/  LOP3.LUT R13, R21.reuse, 0x300, RZ, 0xfc, !PT ;  /* 0x00000300150d7812 */ /* 0x060fe400078efcff */
[C---:B------:R-:W-:Y:S02]  /*09d0*/  LOP3.LUT R15, R21.reuse, 0x280, RZ, 0xfc, !PT ;  /* 0x00000280150f7812 */ /* 0x040fe400078efcff */
[C---:B------:R-:W-:Y:S01]  /*09e0*/  LOP3.LUT R23, R21.reuse, 0x180, RZ, 0xfc, !PT ;  /* 0x0000018015177812 */ /* 0x040fe200078efcff */
[----:B-1----:R0:W-:Y:S01]  /*09f0*/  @!P0 STG.E desc[UR6][R16.64], R27 ;  /* 0x0000001b10008986 */ /* 0x0021e2000c101906 */
[----:B------:R-:W-:Y:S02]  /*0a00*/  LOP3.LUT R21, R21, 0x200, RZ, 0xfc, !PT ;  /* 0x0000020015157812 */ /* 0x000fe400078efcff */
[----:B------:R-:W-:Y:S01]  /*0a10*/  ISETP.GE.AND P0, PT, R25, 0x400, PT ;  /* 0x000004001900780c */ /* 0x000fe20003f06270 */
[----:B---3--:R1:W-:Y:S01]  /*0a20*/  @!P1 STG.E desc[UR6][R18.64], R29 ;  /* 0x0000001d12009986 */ /* 0x0083e2000c101906 */
[----:B------:R-:W-:-:S02]  /*0a30*/  ISETP.GE.AND P1, PT, R23, 0x400, PT ;  /* 0x000004001700780c */ /* 0x000fc40003f26270 */
[----:B------:R-:W-:Y:S01]  /*0a40*/  ISETP.GE.AND P2, PT, R21, 0x400, PT ;  /* 0x000004001500780c */ /* 0x000fe20003f46270 */
[--C-:B------:R-:W-:Y:S01]  /*0a50*/  IMAD R25, R25, 0x1000, R0.reuse ;  /* 0x0000100019197824 */ /* 0x100fe200078e0200 */
[----:B------:R-:W-:Y:S02]  /*0a60*/  ISETP.GE.AND P3, PT, R15, 0x400, PT ;  /* 0x000004000f00780c */ /* 0x000fe40003f66270 */
[-C--:B------:R-:W-:Y:S02]  /*0a70*/  LEA R23, R23, R0.reuse, 0xc ;  /* 0x0000000017177211 */ /* 0x080fe400078e60ff */
[----:B------:R-:W-:Y:S01]  /*0a80*/  ISETP.GE.AND P4, PT, R13, 0x400, PT ;  /* 0x000004000d00780c */ /* 0x000fe20003f86270 */
[--C-:B0-----:R-:W-:Y:S01]  /*0a90*/  IMAD R17, R21, 0x1000, R0.reuse ;  /* 0x0000100015117824 */ /* 0x101fe200078e0200 */
[----:B------:R-:W-:Y:S01]  /*0aa0*/  ISETP.GE.AND P5, PT, R11, 0x400, PT ;  /* 0x000004000b00780c */ /* 0x000fe20003fa6270 */
[----:B------:R-:W-:Y:S01]  /*0ab0*/  IMAD R21, R13, 0x1000, R0 ;  /* 0x000010000d157824 */ /* 0x000fe200078e0200 */
[----:B-1----:R-:W-:Y:S01]  /*0ac0*/  LEA R19, R15, R0, 0xc ;  /* 0x000000000f137211 */ /* 0x002fe200078e60ff */
[----:B------:R-:W-:-:S04]  /*0ad0*/  IMAD.WIDE R12, R25, 0x4, R4 ;  /* 0x00000004190c7825 */ /* 0x000fc800078e0204 */
[--C-:B------:R-:W-:Y:S01]  /*0ae0*/  IMAD.WIDE R14, R23, 0x4, R4.reuse ;  /* 0x00000004170e7825 */ /* 0x100fe200078e0204 */
[----:B--2---:R0:W-:Y:S03]  /*0af0*/  @!P0 STG.E desc[UR6][R12.64], R2 ;  /* 0x000000020c008986 */ /* 0x0041e6000c101906 */
[--C-:B------:R-:W-:Y:S01]  /*0b00*/  IMAD.WIDE R16, R17, 0x4, R4.reuse ;  /* 0x0000000411107825 */ /* 0x100fe200078e0204 */
[----:B----4-:R0:W-:Y:S03]  /*0b10*/  @!P1 STG.E desc[UR6][R14.64], R3 ;  /* 0x000000030e009986 */ /* 0x0101e6000c101906 */
[--C-:B------:R-:W-:Y:S01]  /*0b20*/  IMAD.WIDE R18, R19, 0x4, R4.reuse ;  /* 0x0000000413127825 */ /* 0x100fe200078e0204 */
[----:B------:R0:W-:Y:S03]  /*0b30*/  @!P2 STG.E desc[UR6][R16.64], R10 ;  /* 0x0000000a1000a986 */ /* 0x0001e6000c101906 */
[----:B------:R-:W-:Y:S01]  /*0b40*/  IMAD.WIDE R20, R21, 0x4, R4 ;  /* 0x0000000415147825 */ /* 0x000fe200078e0204 */
[----:B------:R0:W-:Y:S04]  /*0b50*/  @!P3 STG.E desc[UR6][R18.64], R7 ;  /* 0x000000071200b986 */ /* 0x0001e8000c101906 */
[----:B------:R0:W-:Y:S02]  /*0b60*/  @!P4 STG.E desc[UR6][R20.64], R6 ;  /* 0x000000061400c986 */ /* 0x0001e4000c101906 */
[----:B0-----:R-:W-:Y:S05]  /*0b70*/  @P5 EXIT ;  /* 0x000000000000594d */ /* 0x001fea0003800000 */
[----:B------:R-:W0:Y:S01]  /*0b80*/  LDS R9, [R9+0x600] ;  /* 0x0006000009097984 */ /* 0x000e220000000800 */
[----:B------:R-:W-:-:S05]  /*0b90*/  LEA R11, R11, R0, 0xc ;  /* 0x000000000b0b7211 */ /* 0x000fca00078e60ff */
[----:B------:R-:W-:-:S05]  /*0ba0*/  IMAD.WIDE R4, R11, 0x4, R4 ;  /* 0x000000040b047825 */ /* 0x000fca00078e0204 */
[----:B0-----:R-:W-:Y:S01]  /*0bb0*/  STG.E desc[UR6][R4.64], R9 ;  /* 0x0000000904007986 */ /* 0x001fe2000c101906 */
[----:B------:R-:W-:Y:S05]  /*0bc0*/  EXIT ;  /* 0x000000000000794d */ /* 0x000fea0003800000 */
.L_x_0:
[----:B------:R-:W-:-:S00]  /*0bd0*/  BRA `(.L_x_0) ;  /* 0xfffffffc00fc7947 */ /* 0x000fc0000383ffff */
[----:B------:R-:W-:-:S00]  /*0be0*/  NOP ;  /* 0x0000000000007918 */ /* 0x000fc00000000000 */
        /* <DEDUP_REMOVED lines=9> */
.L_x_1:


//--------------------- .nv.global.init           --------------------------
	.section	.nv.global.init,"aw",@progbits
.nv.global.init:
	.type		_$_str,@object
	.size		_$_str,(.L_0 - _$_str)
_$_str:
        /*0000*/ 	.byte	0x5f, 0x5f, 0x43, 0x55, 0x44, 0x41, 0x5f, 0x46, 0x54, 0x5a, 0x00
.L_0:


//--------------------- .nv.shared.triton_poi_fused__native_batch_norm_legit_leaky_relu_6 --------------------------
	.section	.nv.shared.triton_poi_fused__native_batch_norm_legit_leaky_relu_6,"aw",@nobits
	.sectionflags	@""
	.align	16
	.zero		1024


//--------------------- .nv.constant0.triton_poi_fused__native_batch_norm_legit_leaky_relu_6 --------------------------
	.section	.nv.constant0.triton_poi_fused__native_batch_norm_legit_leaky_relu_6,"a",@progbits
	.sectionflags	@""
	.align	4
.nv.constant0.triton_poi_fused__native_batch_norm_legit_leaky_relu_6:
	.zero		584
